//
// Generated by NVIDIA NVVM Compiler
//
// Compiler Build ID: CL-36424714
// Cuda compilation tools, release 13.0, V13.0.88
// Based on NVVM 20.0.0
//

.version 9.0
.target sm_100
.address_size 64

	// .globl	_Z9bodyForceP4Bodyfi

.visible .entry _Z9bodyForceP4Bodyfi(
	.param .u64 .ptr .align 1 _Z9bodyForceP4Bodyfi_param_0,
	.param .f32 _Z9bodyForceP4Bodyfi_param_1,
	.param .u32 _Z9bodyForceP4Bodyfi_param_2
)
{
	.reg .pred 	%p<14>;
	.reg .b32 	%r<37>;
	.reg .b32 	%f<182>;
	.reg .b64 	%rd<16>;

	ld.param.u64 	%rd7, [_Z9bodyForceP4Bodyfi_param_0];
	ld.param.f32 	%f50, [_Z9bodyForceP4Bodyfi_param_1];
	ld.param.u32 	%r21, [_Z9bodyForceP4Bodyfi_param_2];
	cvta.to.global.u64 	%rd1, %rd7;
	mov.u32 	%r22, %ctaid.x;
	mov.u32 	%r23, %ntid.x;
	mov.u32 	%r24, %tid.x;
	mad.lo.s32 	%r30, %r22, %r23, %r24;
	mov.u32 	%r25, %ctaid.y;
	mov.u32 	%r26, %ntid.y;
	mov.u32 	%r27, %tid.y;
	mad.lo.s32 	%r2, %r25, %r26, %r27;
	mov.u32 	%r28, %nctaid.x;
	mul.lo.s32 	%r3, %r28, %r23;
	setp.ge.s32 	%p1, %r30, %r21;
	@%p1 bra 	$L__BB0_8;
	setp.gt.s32 	%p2, %r21, 0;
	@%p2 bra 	$L__BB0_9;
	mul.f32 	%f1, %f50, 0f00000000;
$L__BB0_3:
	setp.ge.s32 	%p3, %r2, %r21;
	@%p3 bra 	$L__BB0_7;
	mul.wide.s32 	%rd8, %r30, 32;
	add.s64 	%rd9, %rd1, %rd8;
	add.s64 	%rd6, %rd9, 12;
	ld.global.f32 	%f179, [%rd9+20];
	ld.global.f32 	%f180, [%rd9+16];
	ld.global.f32 	%f181, [%rd9+12];
	mov.u32 	%r36, %r2;
$L__BB0_5:
	add.f32 	%f181, %f1, %f181;
	add.f32 	%f180, %f1, %f180;
	add.f32 	%f179, %f1, %f179;
	add.s32 	%r36, %r36, %r3;
	setp.lt.s32 	%p4, %r36, %r21;
	@%p4 bra 	$L__BB0_5;
	st.global.f32 	[%rd6], %f181;
	st.global.f32 	[%rd6+4], %f180;
	st.global.f32 	[%rd6+8], %f179;
$L__BB0_7:
	add.s32 	%r30, %r30, %r3;
	setp.lt.s32 	%p5, %r30, %r21;
	@%p5 bra 	$L__BB0_3;
$L__BB0_8:
	ret;
$L__BB0_9:
	and.b32  	%r4, %r21, 3;
	and.b32  	%r5, %r21, 2147483644;
	and.b32  	%r6, %r21, 1;
	neg.s32 	%r7, %r5;
	add.s64 	%rd3, %rd1, 64;
$L__BB0_10:
	setp.lt.s32 	%p6, %r2, %r21;
	@%p6 bra 	$L__BB0_12;
$L__BB0_11:
	add.s32 	%r30, %r30, %r3;
	setp.lt.s32 	%p13, %r30, %r21;
	@%p13 bra 	$L__BB0_10;
	bra.uni 	$L__BB0_8;
$L__BB0_12:
	mul.wide.s32 	%rd10, %r30, 32;
	add.s64 	%rd2, %rd1, %rd10;
	ld.global.f32 	%f158, [%rd2+20];
	ld.global.f32 	%f159, [%rd2+16];
	ld.global.f32 	%f160, [%rd2+12];
	ld.global.f32 	%f5, [%rd2];
	ld.global.f32 	%f6, [%rd2+4];
	ld.global.f32 	%f7, [%rd2+8];
	mov.u32 	%r31, %r2;
$L__BB0_13:
	setp.lt.u32 	%p7, %r21, 4;
	mov.f32 	%f166, 0f00000000;
	mov.b32 	%r34, 0;
	mov.f32 	%f165, %f166;
	mov.f32 	%f164, %f166;
	@%p7 bra 	$L__BB0_16;
	mov.f32 	%f166, 0f00000000;
	mov.u64 	%rd15, %rd3;
	mov.u32 	%r32, %r7;
$L__BB0_15:
	.pragma "nounroll";
	ld.global.f32 	%f54, [%rd15+-64];
	sub.f32 	%f55, %f54, %f5;
	ld.global.f32 	%f56, [%rd15+-60];
	sub.f32 	%f57, %f56, %f6;
	ld.global.f32 	%f58, [%rd15+-56];
	sub.f32 	%f59, %f58, %f7;
	mul.f32 	%f60, %f57, %f57;
	fma.rn.f32 	%f61, %f55, %f55, %f60;
	fma.rn.f32 	%f62, %f59, %f59, %f61;
	add.f32 	%f63, %f62, 0f3089705F;
	rsqrt.approx.f32 	%f64, %f63;
	mul.f32 	%f65, %f64, %f64;
	mul.f32 	%f66, %f64, %f65;
	fma.rn.f32 	%f67, %f55, %f66, %f164;
	fma.rn.f32 	%f68, %f57, %f66, %f165;
	fma.rn.f32 	%f69, %f59, %f66, %f166;
	ld.global.f32 	%f70, [%rd15+-32];
	sub.f32 	%f71, %f70, %f5;
	ld.global.f32 	%f72, [%rd15+-28];
	sub.f32 	%f73, %f72, %f6;
	ld.global.f32 	%f74, [%rd15+-24];
	sub.f32 	%f75, %f74, %f7;
	mul.f32 	%f76, %f73, %f73;
	fma.rn.f32 	%f77, %f71, %f71, %f76;
	fma.rn.f32 	%f78, %f75, %f75, %f77;
	add.f32 	%f79, %f78, 0f3089705F;
	rsqrt.approx.f32 	%f80, %f79;
	mul.f32 	%f81, %f80, %f80;
	mul.f32 	%f82, %f80, %f81;
	fma.rn.f32 	%f83, %f71, %f82, %f67;
	fma.rn.f32 	%f84, %f73, %f82, %f68;
	fma.rn.f32 	%f85, %f75, %f82, %f69;
	ld.global.f32 	%f86, [%rd15];
	sub.f32 	%f87, %f86, %f5;
	ld.global.f32 	%f88, [%rd15+4];
	sub.f32 	%f89, %f88, %f6;
	ld.global.f32 	%f90, [%rd15+8];
	sub.f32 	%f91, %f90, %f7;
	mul.f32 	%f92, %f89, %f89;
	fma.rn.f32 	%f93, %f87, %f87, %f92;
	fma.rn.f32 	%f94, %f91, %f91, %f93;
	add.f32 	%f95, %f94, 0f3089705F;
	rsqrt.approx.f32 	%f96, %f95;
	mul.f32 	%f97, %f96, %f96;
	mul.f32 	%f98, %f96, %f97;
	fma.rn.f32 	%f99, %f87, %f98, %f83;
	fma.rn.f32 	%f100, %f89, %f98, %f84;
	fma.rn.f32 	%f101, %f91, %f98, %f85;
	ld.global.f32 	%f102, [%rd15+32];
	sub.f32 	%f103, %f102, %f5;
	ld.global.f32 	%f104, [%rd15+36];
	sub.f32 	%f105, %f104, %f6;
	ld.global.f32 	%f106, [%rd15+40];
	sub.f32 	%f107, %f106, %f7;
	mul.f32 	%f108, %f105, %f105;
	fma.rn.f32 	%f109, %f103, %f103, %f108;
	fma.rn.f32 	%f110, %f107, %f107, %f109;
	add.f32 	%f111, %f110, 0f3089705F;
	rsqrt.approx.f32 	%f112, %f111;
	mul.f32 	%f113, %f112, %f112;
	mul.f32 	%f114, %f112, %f113;
	fma.rn.f32 	%f164, %f103, %f114, %f99;
	fma.rn.f32 	%f165, %f105, %f114, %f100;
	fma.rn.f32 	%f166, %f107, %f114, %f101;
	add.s32 	%r32, %r32, 4;
	add.s64 	%rd15, %rd15, 128;
	setp.ne.s32 	%p8, %r32, 0;
	mov.u32 	%r34, %r5;
	@%p8 bra 	$L__BB0_15;
$L__BB0_16:
	setp.eq.s32 	%p9, %r4, 0;
	@%p9 bra 	$L__BB0_21;
	setp.eq.s32 	%p10, %r4, 1;
	@%p10 bra 	$L__BB0_19;
	mul.wide.u32 	%rd11, %r34, 32;
	add.s64 	%rd12, %rd1, %rd11;
	ld.global.f32 	%f116, [%rd12];
	sub.f32 	%f117, %f116, %f5;
	ld.global.f32 	%f118, [%rd12+4];
	sub.f32 	%f119, %f118, %f6;
	ld.global.f32 	%f120, [%rd12+8];
	sub.f32 	%f121, %f120, %f7;
	mul.f32 	%f122, %f119, %f119;
	fma.rn.f32 	%f123, %f117, %f117, %f122;
	fma.rn.f32 	%f124, %f121, %f121, %f123;
	add.f32 	%f125, %f124, 0f3089705F;
	rsqrt.approx.f32 	%f126, %f125;
	mul.f32 	%f127, %f126, %f126;
	mul.f32 	%f128, %f126, %f127;
	fma.rn.f32 	%f129, %f117, %f128, %f164;
	fma.rn.f32 	%f130, %f119, %f128, %f165;
	fma.rn.f32 	%f131, %f121, %f128, %f166;
	ld.global.f32 	%f132, [%rd12+32];
	sub.f32 	%f133, %f132, %f5;
	ld.global.f32 	%f134, [%rd12+36];
	sub.f32 	%f135, %f134, %f6;
	ld.global.f32 	%f136, [%rd12+40];
	sub.f32 	%f137, %f136, %f7;
	mul.f32 	%f138, %f135, %f135;
	fma.rn.f32 	%f139, %f133, %f133, %f138;
	fma.rn.f32 	%f140, %f137, %f137, %f139;
	add.f32 	%f141, %f140, 0f3089705F;
	rsqrt.approx.f32 	%f142, %f141;
	mul.f32 	%f143, %f142, %f142;
	mul.f32 	%f144, %f142, %f143;
	fma.rn.f32 	%f164, %f133, %f144, %f129;
	fma.rn.f32 	%f165, %f135, %f144, %f130;
	fma.rn.f32 	%f166, %f137, %f144, %f131;
	add.s32 	%r34, %r34, 2;
$L__BB0_19:
	setp.eq.s32 	%p11, %r6, 0;
	@%p11 bra 	$L__BB0_21;
	mul.wide.u32 	%rd13, %r34, 32;
	add.s64 	%rd14, %rd1, %rd13;
	ld.global.f32 	%f145, [%rd14];
	sub.f32 	%f146, %f145, %f5;
	ld.global.f32 	%f147, [%rd14+4];
	sub.f32 	%f148, %f147, %f6;
	ld.global.f32 	%f149, [%rd14+8];
	sub.f32 	%f150, %f149, %f7;
	mul.f32 	%f151, %f148, %f148;
	fma.rn.f32 	%f152, %f146, %f146, %f151;
	fma.rn.f32 	%f153, %f150, %f150, %f152;
	add.f32 	%f154, %f153, 0f3089705F;
	rsqrt.approx.f32 	%f155, %f154;
	mul.f32 	%f156, %f155, %f155;
	mul.f32 	%f157, %f155, %f156;
	fma.rn.f32 	%f164, %f146, %f157, %f164;
	fma.rn.f32 	%f165, %f148, %f157, %f165;
	fma.rn.f32 	%f166, %f150, %f157, %f166;
$L__BB0_21:
	fma.rn.f32 	%f160, %f50, %f164, %f160;
	fma.rn.f32 	%f159, %f50, %f165, %f159;
	fma.rn.f32 	%f158, %f50, %f166, %f158;
	add.s32 	%r31, %r31, %r3;
	setp.lt.s32 	%p12, %r31, %r21;
	@%p12 bra 	$L__BB0_13;
	st.global.f32 	[%rd2+12], %f160;
	st.global.f32 	[%rd2+16], %f159;
	st.global.f32 	[%rd2+20], %f158;
	bra.uni 	$L__BB0_11;

}


// ===== COMPILED SASS (sm_100) =====

	.target	sm_100

	.elftype	@"ET_EXEC"


//--------------------- .note.nv.tkinfo           --------------------------
	.section	.note.nv.tkinfo,"",@"SHT_NOTE"
	.sectionflags	@"SHF_NOTE_NV_TKINFO"
	.tkinfo
        /*0018*/ 	.word	0x00000002
        /*0030*/ 	.string	""
        /*0030*/ 	.string	"ptxas"
        /*0030*/ 	.string	"Cuda compilation tools, release 13.0, V13.0.88"
        /*0030*/ 	.string	"Build cuda_13.0.r13.0/compiler.36424714_0"
        /*0030*/ 	.string	"-arch sm_100 -m 64 "



//--------------------- .note.nv.cuinfo           --------------------------
	.section	.note.nv.cuinfo,"",@"SHT_NOTE"
	.sectionflags	@"SHF_NOTE_NV_CUINFO"
        /*0018*/ 	.short	0x0002
        /*001a*/ 	.short	0x0064
        /*001c*/ 	.short	0x0082
	.zero		2


//--------------------- .nv.info                  --------------------------
	.section	.nv.info,"",@"SHT_CUDA_INFO"
	.align	4


	//----- nvinfo : EIATTR_REGCOUNT
	.align		4
        /*0000*/ 	.byte	0x04, 0x2f
        /*0002*/ 	.short	(.L_1 - .L_0)
	.align		4
.L_0:
        /*0004*/ 	.word	index@(_Z9bodyForceP4Bodyfi)
        /*0008*/ 	.word	0x00000020


	//----- nvinfo : EIATTR_FRAME_SIZE
	.align		4
.L_1:
        /*000c*/ 	.byte	0x04, 0x11
        /*000e*/ 	.short	(.L_3 - .L_2)
	.align		4
.L_2:
        /*0010*/ 	.word	index@(_Z9bodyForceP4Bodyfi)
        /*0014*/ 	.word	0x00000000


	//----- nvinfo : EIATTR_MIN_STACK_SIZE
	.align		4
.L_3:
        /*0018*/ 	.byte	0x04, 0x12
        /*001a*/ 	.short	(.L_5 - .L_4)
	.align		4
.L_4:
        /*001c*/ 	.word	index@(_Z9bodyForceP4Bodyfi)
        /*0020*/ 	.word	0x00000000
.L_5:


//--------------------- .nv.compat                --------------------------
	.section	.nv.compat,"",@"SHT_CUDA_COMPAT_INFO"
	.align	4
        /*0000*/ 	.byte	0x02, 0x09, 0x00, 0x00, 0x02, 0x02, 0x01, 0x00, 0x02, 0x05, 0x05, 0x00, 0x03, 0x07, 0x01, 0x01
        /*0010*/ 	.byte	0x02, 0x03, 0x00, 0x00, 0x02, 0x06, 0x01, 0x00, 0x04, 0x0b, 0x08, 0x00, 0x01, 0x00, 0x00, 0x00
        /*0020*/ 	.byte	0x00, 0x00, 0x00, 0x00


//--------------------- .nv.info._Z9bodyForceP4Bodyfi --------------------------
	.section	.nv.info._Z9bodyForceP4Bodyfi,"",@"SHT_CUDA_INFO"
	.sectionflags	@""
	.align	4


	//----- nvinfo : EIATTR_CUDA_API_VERSION
	.align		4
        /*0000*/ 	.byte	0x04, 0x37
        /*0002*/ 	.short	(.L_7 - .L_6)
.L_6:
        /*0004*/ 	.word	0x00000082


	//----- nvinfo : EIATTR_KPARAM_INFO
	.align		4
.L_7:
        /*0008*/ 	.byte	0x04, 0x17
        /*000a*/ 	.short	(.L_9 - .L_8)
.L_8:
        /*000c*/ 	.word	0x00000000
        /*0010*/ 	.short	0x0002
        /*0012*/ 	.short	0x000c
        /*0014*/ 	.byte	0x00, 0xf0, 0x11, 0x00


	//----- nvinfo : EIATTR_KPARAM_INFO
	.align		4
.L_9:
        /*0018*/ 	.byte	0x04, 0x17
        /*001a*/ 	.short	(.L_11 - .L_10)
.L_10:
        /*001c*/ 	.word	0x00000000
        /*0020*/ 	.short	0x0001
        /*0022*/ 	.short	0x0008
        /*0024*/ 	.byte	0x00, 0xf0, 0x11, 0x00


	//----- nvinfo : EIATTR_KPARAM_INFO
	.align		4
.L_11:
        /*0028*/ 	.byte	0x04, 0x17
        /*002a*/ 	.short	(.L_13 - .L_12)
.L_12:
        /*002c*/ 	.word	0x00000000
        /*0030*/ 	.short	0x0000
        /*0032*/ 	.short	0x0000
        /*0034*/ 	.byte	0x00, 0xf5, 0x21, 0x00


	//----- nvinfo : EIATTR_SPARSE_MMA_MASK
	.align		4
.L_13:
        /*0038*/ 	.byte	0x03, 0x50
        /*003a*/ 	.short	0x0000


	//----- nvinfo : EIATTR_MAXREG_COUNT
	.align		4
        /*003c*/ 	.byte	0x03, 0x1b
        /*003e*/ 	.short	0x00ff


	//----- nvinfo : EIATTR_MERCURY_ISA_VERSION
	.align		4
        /*0040*/ 	.byte	0x03, 0x5f
        /*0042*/ 	.short	0x0101


	//----- nvinfo : EIATTR_VRC_CTA_INIT_COUNT
	.align		4
        /*0044*/ 	.byte	0x02, 0x4a
	.zero		1
	.zero		1


	//----- nvinfo : EIATTR_EXIT_INSTR_OFFSETS
	.align		4
        /*0048*/ 	.byte	0x04, 0x1c
        /*004a*/ 	.short	(.L_15 - .L_14)


	//   ....[0]....
.L_14:
        /*004c*/ 	.word	0x000000d0


	//   ....[1]....
        /*0050*/ 	.word	0x000002b0


	//   ....[2]....
        /*0054*/ 	.word	0x00000f10


	//----- nvinfo : EIATTR_CRS_STACK_SIZE
	.align		4
.L_15:
        /*0058*/ 	.byte	0x04, 0x1e
        /*005a*/ 	.short	(.L_17 - .L_16)
.L_16:
        /*005c*/ 	.word	0x00000000


	//----- nvinfo : EIATTR_CBANK_PARAM_SIZE
	.align		4
.L_17:
        /*0060*/ 	.byte	0x03, 0x19
        /*0062*/ 	.short	0x0010


	//----- nvinfo : EIATTR_PARAM_CBANK
	.align		4
        /*0064*/ 	.byte	0x04, 0x0a
        /*0066*/ 	.short	(.L_19 - .L_18)
	.align		4
.L_18:
        /*0068*/ 	.word	index@(.nv.constant0._Z9bodyForceP4Bodyfi)
        /*006c*/ 	.short	0x0380
        /*006e*/ 	.short	0x0010


	//----- nvinfo : EIATTR_SW_WAR
	.align		4
.L_19:
        /*0070*/ 	.byte	0x04, 0x36
        /*0072*/ 	.short	(.L_21 - .L_20)
.L_20:
        /*0074*/ 	.word	0x00000008
.L_21:


//--------------------- .nv.callgraph             --------------------------
	.section	.nv.callgraph,"",@"SHT_CUDA_CALLGRAPH"
	.align	4
	.sectionentsize	8
	.align		4
        /*0000*/ 	.word	0x00000000
	.align		4
        /*0004*/ 	.word	0xffffffff
	.align		4
        /*0008*/ 	.word	0x00000000
	.align		4
        /*000c*/ 	.word	0xfffffffe
	.align		4
        /*0010*/ 	.word	0x00000000
	.align		4
        /*0014*/ 	.word	0xfffffffd
	.align		4
        /*0018*/ 	.word	0x00000000
	.align		4
        /*001c*/ 	.word	0xfffffffc


//--------------------- .text._Z9bodyForceP4Bodyfi --------------------------
	.section	.text._Z9bodyForceP4Bodyfi,"ax",@progbits
	.align	128
        .global         _Z9bodyForceP4Bodyfi
        .type           _Z9bodyForceP4Bodyfi,@function
        .size           _Z9bodyForceP4Bodyfi,(.L_x_16 - _Z9bodyForceP4Bodyfi)
        .other          _Z9bodyForceP4Bodyfi,@"STO_CUDA_ENTRY STV_DEFAULT"
_Z9bodyForceP4Bodyfi:
.text._Z9bodyForceP4Bodyfi:
[----:B------:R-:W-:Y:S01]  /*0000*/  LDC R1, c[0x0][0x37c] ;  /* 0x0000df00ff017b82 */ /* 0x000fe20000000800 */
[----:B------:R-:W0:Y:S07]  /*0010*/  S2R R8, SR_TID.X ;  /* 0x0000000000087919 */ /* 0x000e2e0000002100 */
[----:B------:R-:W0:Y:S01]  /*0020*/  S2UR UR5, SR_CTAID.X ;  /* 0x00000000000579c3 */ /* 0x000e220000002500 */
[----:B------:R-:W1:Y:S01]  /*0030*/  LDCU UR4, c[0x0][0x38c] ;  /* 0x00007180ff0477ac */ /* 0x000e620008000800 */
[----:B------:R-:W2:Y:S06]  /*0040*/  S2R R3, SR_TID.Y ;  /* 0x0000000000037919 */ /* 0x000eac0000002200 */
[----:B------:R-:W0:Y:S08]  /*0050*/  LDC R7, c[0x0][0x360] ;  /* 0x0000d800ff077b82 */ /* 0x000e300000000800 */
[----:B------:R-:W2:Y:S08]  /*0060*/  S2UR UR6, SR_CTAID.Y ;  /* 0x00000000000679c3 */ /* 0x000eb00000002600 */
[----:B------:R-:W2:Y:S01]  /*0070*/  LDC R6, c[0x0][0x364] ;  /* 0x0000d900ff067b82 */ /* 0x000ea20000000800 */
[----:B------:R-:W3:Y:S01]  /*0080*/  LDCU UR7, c[0x0][0x370] ;  /* 0x00006e00ff0777ac */ /* 0x000ee20008000800 */
[----:B0-----:R-:W-:-:S05]  /*0090*/  IMAD R8, R7, UR5, R8 ;  /* 0x0000000507087c24 */ /* 0x001fca000f8e0208 */
[----:B-1----:R-:W-:Y:S01]  /*00a0*/  ISETP.GE.AND P0, PT, R8, UR4, PT ;  /* 0x0000000408007c0c */ /* 0x002fe2000bf06270 */
[----:B---3--:R-:W-:Y:S02]  /*00b0*/  IMAD R7, R7, UR7, RZ ;  /* 0x0000000707077c24 */ /* 0x008fe4000f8e02ff */
[----:B--2---:R-:W-:-:S10]  /*00c0*/  IMAD R6, R6, UR6, R3 ;  /* 0x0000000606067c24 */ /* 0x004fd4000f8e0203 */
[----:B------:R-:W-:Y:S05]  /*00d0*/  @P0 EXIT ;  /* 0x000000000000094d */ /* 0x000fea0003800000 */
[----:B------:R-:W-:Y:S01]  /*00e0*/  UISETP.GT.AND UP0, UPT, UR4, URZ, UPT ;  /* 0x000000ff0400728c */ /* 0x000fe2000bf04270 */
[----:B------:R-:W0:Y:S08]  /*00f0*/  LDCU.64 UR10, c[0x0][0x358] ;  /* 0x00006b00ff0a77ac */ /* 0x000e300008000a00 */
[----:B------:R-:W-:Y:S05]  /*0100*/  BRA.U UP0, `(.L_x_0) ;  /* 0x00000001006c7547 */ /* 0x000fea000b800000 */
.L_x_5:
[----:B-1----:R-:W1:Y:S01]  /*0110*/  LDC R11, c[0x0][0x38c] ;  /* 0x0000e300ff0b7b82 */ /* 0x002e620000000800 */
[----:B------:R-:W-:Y:S01]  /*0120*/  BSSY.RECONVERGENT B0, `(.L_x_1) ;  /* 0x0000015000007945 */ /* 0x000fe20003800200 */
[----:B-1----:R-:W-:-:S13]  /*0130*/  ISETP.GE.AND P0, PT, R6, R11, PT ;  /* 0x0000000b0600720c */ /* 0x002fda0003f06270 */
[----:B------:R-:W-:Y:S05]  /*0140*/  @P0 BRA `(.L_x_2) ;  /* 0x0000000000480947 */ /* 0x000fea0003800000 */
[----:B------:R-:W1:Y:S08]  /*0150*/  LDC.64 R2, c[0x0][0x380] ;  /* 0x0000e000ff027b82 */ /* 0x000e700000000a00 */
[----:B------:R-:W2:Y:S01]  /*0160*/  LDC R10, c[0x0][0x388] ;  /* 0x0000e200ff0a7b82 */ /* 0x000ea20000000800 */
[----:B-1----:R-:W-:-:S05]  /*0170*/  IMAD.WIDE R2, R8, 0x20, R2 ;  /* 0x0000002008027825 */ /* 0x002fca00078e0202 */
[----:B0-----:R0:W5:Y:S04]  /*0180*/  LDG.E R5, desc[UR10][R2.64+0x14] ;  /* 0x0000140a02057981 */ /* 0x001168000c1e1900 */
[----:B------:R0:W5:Y:S04]  /*0190*/  LDG.E R9, desc[UR10][R2.64+0x10] ;  /* 0x0000100a02097981 */ /* 0x000168000c1e1900 */
[----:B------:R0:W5:Y:S01]  /*01a0*/  LDG.E R0, desc[UR10][R2.64+0xc] ;  /* 0x00000c0a02007981 */ /* 0x000162000c1e1900 */
[----:B------:R-:W-:Y:S01]  /*01b0*/  BSSY.RECONVERGENT B1, `(.L_x_3) ;  /* 0x0000008000017945 */ /* 0x000fe20003800200 */
[----:B--2---:R-:W-:-:S07]  /*01c0*/  MOV R4, R6 ;  /* 0x0000000600047202 */ /* 0x004fce0000000f00 */
.L_x_4:
[----:B------:R-:W-:Y:S01]  /*01d0*/  IADD3 R4, PT, PT, R7, R4, RZ ;  /* 0x0000000407047210 */ /* 0x000fe20007ffe0ff */
[-C--:B-----5:R-:W-:Y:S01]  /*01e0*/  FFMA R0, RZ, R10.reuse, R0 ;  /* 0x0000000aff007223 */ /* 0x0a0fe20000000000 */
[-C--:B------:R-:W-:Y:S01]  /*01f0*/  FFMA R9, RZ, R10.reuse, R9 ;  /* 0x0000000aff097223 */ /* 0x080fe20000000009 */
[----:B------:R-:W-:Y:S01]  /*0200*/  FFMA R5, RZ, R10, R5 ;  /* 0x0000000aff057223 */ /* 0x000fe20000000005 */
[----:B------:R-:W-:-:S13]  /*0210*/  ISETP.GE.AND P0, PT, R4, R11, PT ;  /* 0x0000000b0400720c */ /* 0x000fda0003f06270 */
[----:B------:R-:W-:Y:S05]  /*0220*/  @!P0 BRA `(.L_x_4) ;  /* 0xfffffffc00e88947 */ /* 0x000fea000383ffff */
[----:B------:R-:W-:Y:S05]  /*0230*/  BSYNC.RECONVERGENT B1 ;  /* 0x0000000000017941 */ /* 0x000fea0003800200 */
.L_x_3:
[----:B------:R1:W-:Y:S04]  /*0240*/  STG.E desc[UR10][R2.64+0xc], R0 ;  /* 0x00000c0002007986 */ /* 0x0003e8000c10190a */
[----:B------:R1:W-:Y:S04]  /*0250*/  STG.E desc[UR10][R2.64+0x10], R9 ;  /* 0x0000100902007986 */ /* 0x0003e8000c10190a */
[----:B------:R1:W-:Y:S02]  /*0260*/  STG.E desc[UR10][R2.64+0x14], R5 ;  /* 0x0000140502007986 */ /* 0x0003e4000c10190a */
.L_x_2:
[----:B0-----:R-:W-:Y:S05]  /*0270*/  BSYNC.RECONVERGENT B0 ;  /* 0x0000000000007941 */ /* 0x001fea0003800200 */
.L_x_1:
[----:B------:R-:W-:-:S04]  /*0280*/  IADD3 R8, PT, PT, R7, R8, RZ ;  /* 0x0000000807087210 */ /* 0x000fc80007ffe0ff */
[----:B------:R-:W-:-:S13]  /*0290*/  ISETP.GE.AND P0, PT, R8, R11, PT ;  /* 0x0000000b0800720c */ /* 0x000fda0003f06270 */
[----:B------:R-:W-:Y:S05]  /*02a0*/  @!P0 BRA `(.L_x_5) ;  /* 0xfffffffc00988947 */ /* 0x000fea000383ffff */
[----:B------:R-:W-:Y:S05]  /*02b0*/  EXIT ;  /* 0x000000000000794d */ /* 0x000fea0003800000 */
.L_x_0:
[----:B------:R-:W1:Y:S01]  /*02c0*/  LDCU.64 UR6, c[0x0][0x380] ;  /* 0x00007000ff0677ac */ /* 0x000e620008000a00 */
[----:B------:R-:W-:Y:S02]  /*02d0*/  ULOP3.LUT UR8, UR4, 0x7ffffffc, URZ, 0xc0, !UPT ;  /* 0x7ffffffc04087892 */ /* 0x000fe4000f8ec0ff */
[----:B------:R-:W-:Y:S02]  /*02e0*/  ULOP3.LUT UR4, UR4, 0x3, URZ, 0xc0, !UPT ;  /* 0x0000000304047892 */ /* 0x000fe4000f8ec0ff */
[----:B------:R-:W-:Y:S02]  /*02f0*/  UIADD3 UR9, UPT, UPT, -UR8, URZ, URZ ;  /* 0x000000ff08097290 */ /* 0x000fe4000fffe1ff */
[----:B-1----:R-:W-:-:S04]  /*0300*/  UIADD3 UR5, UP0, UPT, UR6, 0x40, URZ ;  /* 0x0000004006057890 */ /* 0x002fc8000ff1e0ff */
[----:B------:R-:W-:-:S12]  /*0310*/  UIADD3.X UR6, UPT, UPT, URZ, UR7, URZ, UP0, !UPT ;  /* 0x00000007ff067290 */ /* 0x000fd800087fe4ff */
.L_x_14:
[----:B-1----:R-:W1:Y:S01]  /*0320*/  LDCU UR7, c[0x0][0x38c] ;  /* 0x00007180ff0777ac */ /* 0x002e620008000800 */
[----:B------:R-:W-:Y:S01]  /*0330*/  BSSY.RECONVERGENT B0, `(.L_x_6) ;  /* 0x00000ba000007945 */ /* 0x000fe20003800200 */
[----:B-1----:R-:W-:-:S04]  /*0340*/  MOV R9, UR7 ;  /* 0x0000000700097c02 */ /* 0x002fc80008000f00 */
[----:B------:R-:W-:-:S13]  /*0350*/  ISETP.GE.AND P0, PT, R6, R9, PT ;  /* 0x000000090600720c */ /* 0x000fda0003f06270 */
[----:B------:R-:W-:Y:S05]  /*0360*/  @P0 BRA `(.L_x_7) ;  /* 0x0000000800d80947 */ /* 0x000fea0003800000 */
[----:B------:R-:W1:Y:S02]  /*0370*/  LDC.64 R2, c[0x0][0x380] ;  /* 0x0000e000ff027b82 */ /* 0x000e640000000a00 */
[----:B-1----:R-:W-:-:S05]  /*0380*/  IMAD.WIDE R2, R8, 0x20, R2 ;  /* 0x0000002008027825 */ /* 0x002fca00078e0202 */
[----:B0-----:R0:W5:Y:S04]  /*0390*/  LDG.E R11, desc[UR10][R2.64+0x14] ;  /* 0x0000140a020b7981 */ /* 0x001168000c1e1900 */
[----:B------:R0:W5:Y:S04]  /*03a0*/  LDG.E R13, desc[UR10][R2.64+0x10] ;  /* 0x0000100a020d7981 */ /* 0x000168000c1e1900 */
[----:B------:R0:W5:Y:S04]  /*03b0*/  LDG.E R15, desc[UR10][R2.64+0xc] ;  /* 0x00000c0a020f7981 */ /* 0x000168000c1e1900 */
[----:B------:R0:W5:Y:S04]  /*03c0*/  LDG.E R0, desc[UR10][R2.64] ;  /* 0x0000000a02007981 */ /* 0x000168000c1e1900 */
[----:B------:R0:W5:Y:S04]  /*03d0*/  LDG.E R10, desc[UR10][R2.64+0x4] ;  /* 0x0000040a020a7981 */ /* 0x000168000c1e1900 */
[----:B------:R0:W5:Y:S01]  /*03e0*/  LDG.E R12, desc[UR10][R2.64+0x8] ;  /* 0x0000080a020c7981 */ /* 0x000162000c1e1900 */
[----:B------:R-:W-:Y:S01]  /*03f0*/  BSSY.RECONVERGENT B1, `(.L_x_8) ;  /* 0x00000aa000017945 */ /* 0x000fe20003800200 */
[----:B------:R-:W-:-:S07]  /*0400*/  MOV R14, R6 ;  /* 0x00000006000e7202 */ /* 0x000fce0000000f00 */
.L_x_13:
[----:B------:R-:W1:Y:S01]  /*0410*/  LDCU UR7, c[0x0][0x38c] ;  /* 0x00007180ff0777ac */ /* 0x000e620008000800 */
[----:B------:R-:W-:Y:S01]  /*0420*/  HFMA2 R18, -RZ, RZ, 0, 0 ;  /* 0x00000000ff127431 */ /* 0x000fe200000001ff */
[----:B------:R-:W-:Y:S02]  /*0430*/  CS2R R16, SRZ ;  /* 0x0000000000107805 */ /* 0x000fe4000001ff00 */
[----:B------:R-:W-:Y:S02]  /*0440*/  MOV R20, RZ ;  /* 0x000000ff00147202 */ /* 0x000fe40000000f00 */
[----:B-1----:R-:W-:-:S04]  /*0450*/  MOV R9, UR7 ;  /* 0x0000000700097c02 */ /* 0x002fc80008000f00 */
[----:B------:R-:W-:-:S13]  /*0460*/  ISETP.GE.U32.AND P0, PT, R9, 0x4, PT ;  /* 0x000000040900780c */ /* 0x000fda0003f06070 */
[----:B------:R-:W-:Y:S05]  /*0470*/  @!P0 BRA `(.L_x_9) ;  /* 0x0000000400588947 */ /* 0x000fea0003800000 */
[----:B------:R-:W-:Y:S02]  /*0480*/  MOV R18, RZ ;  /* 0x000000ff00127202 */ /* 0x000fe40000000f00 */
[----:B------:R-:W-:Y:S02]  /*0490*/  MOV R4, UR5 ;  /* 0x0000000500047c02 */ /* 0x000fe40008000f00 */
[----:B------:R-:W-:Y:S02]  /*04a0*/  MOV R5, UR6 ;  /* 0x0000000600057c02 */ /* 0x000fe40008000f00 */
[----:B------:R-:W-:-:S07]  /*04b0*/  MOV R17, UR9 ;  /* 0x0000000900117c02 */ /* 0x000fce0008000f00 */
.L_x_10:
[----:B------:R-:W2:Y:S04]  /*04c0*/  LDG.E R27, desc[UR10][R4.64+-0x3c] ;  /* 0xffffc40a041b7981 */ /* 0x000ea8000c1e1900 */
[----:B------:R-:W3:Y:S04]  /*04d0*/  LDG.E R29, desc[UR10][R4.64+-0x40] ;  /* 0xffffc00a041d7981 */ /* 0x000ee8000c1e1900 */
[----:B------:R-:W4:Y:S04]  /*04e0*/  LDG.E R19, desc[UR10][R4.64+-0x38] ;  /* 0xffffc80a04137981 */ /* 0x000f28000c1e1900 */
[----:B------:R-:W4:Y:S04]  /*04f0*/  LDG.E R25, desc[UR10][R4.64+-0x1c] ;  /* 0xffffe40a04197981 */ /* 0x000f28000c1e1900 */
[----:B------:R-:W4:Y:S04]  /*0500*/  LDG.E R21, desc[UR10][R4.64+-0x20] ;  /* 0xffffe00a04157981 */ /* 0x000f28000c1e1900 */
[----:B------:R-:W4:Y:S01]  /*0510*/  LDG.E R23, desc[UR10][R4.64+-0x18] ;  /* 0xffffe80a04177981 */ /* 0x000f22000c1e1900 */
[----:B--2--5:R-:W-:Y:S01]  /*0520*/  FADD R27, -R10, R27 ;  /* 0x0000001b0a1b7221 */ /* 0x024fe20000000100 */
[----:B---3--:R-:W-:-:S03]  /*0530*/  FADD R29, -R0, R29 ;  /* 0x0000001d001d7221 */ /* 0x008fc60000000100 */
[----:B------:R-:W-:Y:S01]  /*0540*/  FMUL R22, R27, R27 ;  /* 0x0000001b1b167220 */ /* 0x000fe20000400000 */
[----:B----4-:R-:W-:-:S03]  /*0550*/  FADD R19, -R12, R19 ;  /* 0x000000130c137221 */ /* 0x010fc60000000100 */
[----:B------:R-:W-:Y:S01]  /*0560*/  FFMA R22, R29, R29, R22 ;  /* 0x0000001d1d167223 */ /* 0x000fe20000000016 */
[----:B------:R-:W-:-:S03]  /*0570*/  FADD R25, -R10, R25 ;  /* 0x000000190a197221 */ /* 0x000fc60000000100 */
[----:B------:R-:W-:-:S04]  /*0580*/  FFMA R22, R19, R19, R22 ;  /* 0x0000001313167223 */ /* 0x000fc80000000016 */
[----:B------:R-:W-:-:S05]  /*0590*/  FADD R24, R22, 9.9999997171806853657e-10 ;  /* 0x3089705f16187421 */ /* 0x000fca0000000000 */
[----:B------:R-:W-:-:S13]  /*05a0*/  FSETP.GEU.AND P0, PT, |R24|, 1.175494350822287508e-38, PT ;  /* 0x008000001800780b */ /* 0x000fda0003f0e200 */
[----:B------:R-:W-:-:S04]  /*05b0*/  @!P0 FMUL R24, R24, 16777216 ;  /* 0x4b80000018188820 */ /* 0x000fc80000400000 */
[----:B------:R-:W1:Y:S02]  /*05c0*/  MUFU.RSQ R22, R24 ;  /* 0x0000001800167308 */ /* 0x000e640000001400 */
[----:B-1----:R-:W-:-:S04]  /*05d0*/  @!P0 FMUL R22, R22, 4096 ;  /* 0x4580000016168820 */ /* 0x002fc80000400000 */
[----:B------:R-:W-:-:S04]  /*05e0*/  FMUL R26, R22, R22 ;  /* 0x00000016161a7220 */ /* 0x000fc80000400000 */
[----:B------:R-:W-:-:S04]  /*05f0*/  FMUL R26, R22, R26 ;  /* 0x0000001a161a7220 */ /* 0x000fc80000400000 */
[-C--:B------:R-:W-:Y:S01]  /*0600*/  FFMA R20, R29, R26.reuse, R20 ;  /* 0x0000001a1d147223 */ /* 0x080fe20000000014 */
[-C--:B------:R-:W-:Y:S01]  /*0610*/  FFMA R22, R27, R26.reuse, R16 ;  /* 0x0000001a1b167223 */ /* 0x080fe20000000010 */
[----:B------:R-:W-:Y:S01]  /*0620*/  FFMA R18, R19, R26, R18 ;  /* 0x0000001a13127223 */ /* 0x000fe20000000012 */
[----:B------:R-:W-:Y:S01]  /*0630*/  FADD R29, -R0, R21 ;  /* 0x00000015001d7221 */ /* 0x000fe20000000100 */
[----:B------:R-:W2:Y:S01]  /*0640*/  LDG.E R19, desc[UR10][R4.64+0x4] ;  /* 0x0000040a04137981 */ /* 0x000ea2000c1e1900 */
[----:B------:R-:W-:Y:S01]  /*0650*/  FMUL R16, R25, R25 ;  /* 0x0000001919107220 */ /* 0x000fe20000400000 */
[----:B------:R-:W-:Y:S02]  /*0660*/  FADD R27, -R12, R23 ;  /* 0x000000170c1b7221 */ /* 0x000fe40000000100 */
[----:B------:R-:W3:Y:S01]  /*0670*/  LDG.E R21, desc[UR10][R4.64] ;  /* 0x0000000a04157981 */ /* 0x000ee2000c1e1900 */
[----:B------:R-:W-:-:S03]  /*0680*/  FFMA R16, R29, R29, R16 ;  /* 0x0000001d1d107223 */ /* 0x000fc60000000010 */
[----:B------:R-:W4:Y:S01]  /*0690*/  LDG.E R23, desc[UR10][R4.64+0x8] ;  /* 0x0000080a04177981 */ /* 0x000f22000c1e1900 */
        /* <DEDUP_REMOVED lines=10> */
[----:B------:R-:W4:Y:S01]  /*0740*/  LDG.E R25, desc[UR10][R4.64+0x24] ;  /* 0x0000240a04197981 */ /* 0x000f22000c1e1900 */
[----:B------:R-:W-:-:S03]  /*0750*/  FFMA R18, R27, R26, R18 ;  /* 0x0000001a1b127223 */ /* 0x000fc60000000012 */
[----:B------:R-:W4:Y:S04]  /*0760*/  LDG.E R29, desc[UR10][R4.64+0x20] ;  /* 0x0000200a041d7981 */ /* 0x000f28000c1e1900 */
[----:B------:R1:W4:Y:S01]  /*0770*/  LDG.E R27, desc[UR10][R4.64+0x28] ;  /* 0x0000280a041b7981 */ /* 0x000322000c1e1900 */
[----:B------:R-:W-:Y:S02]  /*0780*/  IADD3 R17, PT, PT, R17, 0x4, RZ ;  /* 0x0000000411117810 */ /* 0x000fe40007ffe0ff */
[----:B-1----:R-:W-:-:S04]  /*0790*/  IADD3 R4, P1, PT, R4, 0x80, RZ ;  /* 0x0000008004047810 */ /* 0x002fc80007f3e0ff */
[----:B------:R-:W-:Y:S01]  /*07a0*/  IADD3.X R5, PT, PT, RZ, R5, RZ, P1, !PT ;  /* 0x00000005ff057210 */ /* 0x000fe20000ffe4ff */
[----:B--2---:R-:W-:Y:S01]  /*07b0*/  FADD R19, -R10, R19 ;  /* 0x000000130a137221 */ /* 0x004fe20000000100 */
[----:B---3--:R-:W-:-:S03]  /*07c0*/  FADD R20, -R0, R21 ;  /* 0x0000001500147221 */ /* 0x008fc60000000100 */
[----:B------:R-:W-:Y:S01]  /*07d0*/  FMUL R21, R19, R19 ;  /* 0x0000001313157220 */ /* 0x000fe20000400000 */
[----:B----4-:R-:W-:-:S03]  /*07e0*/  FADD R23, -R12, R23 ;  /* 0x000000170c177221 */ /* 0x010fc60000000100 */
[----:B------:R-:W-:-:S04]  /*07f0*/  FFMA R24, R20, R20, R21 ;  /* 0x0000001414187223 */ /* 0x000fc80000000015 */
[----:B------:R-:W-:-:S04]  /*0800*/  FFMA R24, R23, R23, R24 ;  /* 0x0000001717187223 */ /* 0x000fc80000000018 */
[----:B------:R-:W-:-:S05]  /*0810*/  FADD R24, R24, 9.9999997171806853657e-10 ;  /* 0x3089705f18187421 */ /* 0x000fca0000000000 */
[----:B------:R-:W-:-:S13]  /*0820*/  FSETP.GEU.AND P0, PT, |R24|, 1.175494350822287508e-38, PT ;  /* 0x008000001800780b */ /* 0x000fda0003f0e200 */
[----:B------:R-:W-:-:S04]  /*0830*/  @!P0 FMUL R24, R24, 16777216 ;  /* 0x4b80000018188820 */ /* 0x000fc80000400000 */
[----:B------:R-:W1:Y:S02]  /*0840*/  MUFU.RSQ R21, R24 ;  /* 0x0000001800157308 */ /* 0x000e640000001400 */
[----:B-1----:R-:W-:-:S04]  /*0850*/  @!P0 FMUL R21, R21, 4096 ;  /* 0x4580000015158820 */ /* 0x002fc80000400000 */
[----:B------:R-:W-:-:S04]  /*0860*/  FMUL R26, R21, R21 ;  /* 0x00000015151a7220 */ /* 0x000fc80000400000 */
[----:B------:R-:W-:Y:S01]  /*0870*/  FMUL R21, R21, R26 ;  /* 0x0000001a15157220 */ /* 0x000fe20000400000 */
[----:B------:R-:W-:-:S03]  /*0880*/  FADD R25, -R10, R25 ;  /* 0x000000190a197221 */ /* 0x000fc60000000100 */
[-C--:B------:R-:W-:Y:S01]  /*0890*/  FFMA R16, R20, R21.reuse, R16 ;  /* 0x0000001514107223 */ /* 0x080fe20000000010 */
[----:B------:R-:W-:Y:S01]  /*08a0*/  FFMA R22, R19, R21, R22 ;  /* 0x0000001513167223 */ /* 0x000fe20000000016 */
[----:B------:R-:W-:Y:S01]  /*08b0*/  FADD R29, -R0, R29 ;  /* 0x0000001d001d7221 */ /* 0x000fe20000000100 */
[----:B------:R-:W-:Y:S01]  /*08c0*/  FMUL R20, R25, R25 ;  /* 0x0000001919147220 */ /* 0x000fe20000400000 */
[----:B------:R-:W-:Y:S01]  /*08d0*/  FFMA R18, R23, R21, R18 ;  /* 0x0000001517127223 */ /* 0x000fe20000000012 */
[----:B------:R-:W-:Y:S02]  /*08e0*/  FADD R27, -R12, R27 ;  /* 0x0000001b0c1b7221 */ /* 0x000fe40000000100 */
[----:B------:R-:W-:-:S04]  /*08f0*/  FFMA R20, R29, R29, R20 ;  /* 0x0000001d1d147223 */ /* 0x000fc80000000014 */
[----:B------:R-:W-:-:S04]  /*0900*/  FFMA R20, R27, R27, R20 ;  /* 0x0000001b1b147223 */ /* 0x000fc80000000014 */
[----:B------:R-:W-:-:S05]  /*0910*/  FADD R24, R20, 9.9999997171806853657e-10 ;  /* 0x3089705f14187421 */ /* 0x000fca0000000000 */
[----:B------:R-:W-:-:S13]  /*0920*/  FSETP.GEU.AND P0, PT, |R24|, 1.175494350822287508e-38, PT ;  /* 0x008000001800780b */ /* 0x000fda0003f0e200 */
[----:B------:R-:W-:-:S04]  /*0930*/  @!P0 FMUL R24, R24, 16777216 ;  /* 0x4b80000018188820 */ /* 0x000fc80000400000 */
[----:B------:R-:W1:Y:S02]  /*0940*/  MUFU.RSQ R20, R24 ;  /* 0x0000001800147308 */ /* 0x000e640000001400 */
[----:B-1----:R-:W-:Y:S01]  /*0950*/  @!P0 FMUL R20, R20, 4096 ;  /* 0x4580000014148820 */ /* 0x002fe20000400000 */
[----:B------:R-:W-:-:S03]  /*0960*/  ISETP.NE.AND P0, PT, R17, RZ, PT ;  /* 0x000000ff1100720c */ /* 0x000fc60003f05270 */
[----:B------:R-:W-:-:S04]  /*0970*/  FMUL R19, R20, R20 ;  /* 0x0000001414137220 */ /* 0x000fc80000400000 */
[----:B------:R-:W-:-:S04]  /*0980*/  FMUL R19, R20, R19 ;  /* 0x0000001314137220 */ /* 0x000fc80000400000 */
[-C--:B------:R-:W-:Y:S01]  /*0990*/  FFMA R20, R29, R19.reuse, R16 ;  /* 0x000000131d147223 */ /* 0x080fe20000000010 */
[-C--:B------:R-:W-:Y:S01]  /*09a0*/  FFMA R16, R25, R19.reuse, R22 ;  /* 0x0000001319107223 */ /* 0x080fe20000000016 */
[----:B------:R-:W-:Y:S01]  /*09b0*/  FFMA R18, R27, R19, R18 ;  /* 0x000000131b127223 */ /* 0x000fe20000000012 */
[----:B------:R-:W-:Y:S06]  /*09c0*/  @P0 BRA `(.L_x_10) ;  /* 0xfffffff800bc0947 */ /* 0x000fec000383ffff */
[----:B------:R-:W-:-:S07]  /*09d0*/  MOV R17, UR8 ;  /* 0x0000000800117c02 */ /* 0x000fce0008000f00 */
.L_x_9:
[----:B------:R-:W-:-:S09]  /*09e0*/  UISETP.NE.AND UP0, UPT, UR4, URZ, UPT ;  /* 0x000000ff0400728c */ /* 0x000fd2000bf05270 */
[----:B------:R-:W-:Y:S05]  /*09f0*/  BRA.U !UP0, `(.L_x_11) ;  /* 0x0000000508087547 */ /* 0x000fea000b800000 */
[----:B------:R-:W-:Y:S01]  /*0a00*/  UISETP.NE.AND UP0, UPT, UR4, 0x1, UPT ;  /* 0x000000010400788c */ /* 0x000fe2000bf05270 */
[----:B------:R-:W-:-:S08]  /*0a10*/  LOP3.LUT P2, RZ, R9, 0x1, RZ, 0xc0, !PT ;  /* 0x0000000109ff7812 */ /* 0x000fd0000784c0ff */
[----:B------:R-:W-:Y:S05]  /*0a20*/  BRA.U !UP0, `(.L_x_12) ;  /* 0x0000000108a47547 */ /* 0x000fea000b800000 */
[----:B------:R-:W1:Y:S02]  /*0a30*/  LDC.64 R4, c[0x0][0x380] ;  /* 0x0000e000ff047b82 */ /* 0x000e640000000a00 */
[----:B-1----:R-:W-:-:S05]  /*0a40*/  IMAD.WIDE.U32 R4, R17, 0x20, R4 ;  /* 0x0000002011047825 */ /* 0x002fca00078e0004 */
[----:B------:R-:W2:Y:S04]  /*0a50*/  LDG.E R21, desc[UR10][R4.64+0x4] ;  /* 0x0000040a04157981 */ /* 0x000ea8000c1e1900 */
[----:B------:R-:W3:Y:S04]  /*0a60*/  LDG.E R25, desc[UR10][R4.64] ;  /* 0x0000000a04197981 */ /* 0x000ee8000c1e1900 */
[----:B------:R-:W4:Y:S04]  /*0a70*/  LDG.E R27, desc[UR10][R4.64+0x8] ;  /* 0x0000080a041b7981 */ /* 0x000f28000c1e1900 */
[----:B------:R-:W4:Y:S04]  /*0a80*/  LDG.E R29, desc[UR10][R4.64+0x24] ;  /* 0x0000240a041d7981 */ /* 0x000f28000c1e1900 */
[----:B------:R-:W4:Y:S04]  /*0a90*/  LDG.E R19, desc[UR10][R4.64+0x20] ;  /* 0x0000200a04137981 */ /* 0x000f28000c1e1900 */
[----:B------:R-:W4:Y:S01]  /*0aa0*/  LDG.E R23, desc[UR10][R4.64+0x28] ;  /* 0x0000280a04177981 */ /* 0x000f22000c1e1900 */
[----:B------:R-:W-:Y:S01]  /*0ab0*/  IADD3 R17, PT, PT, R17, 0x2, RZ ;  /* 0x0000000211117810 */ /* 0x000fe20007ffe0ff */
[----:B--2--5:R-:W-:Y:S01]  /*0ac0*/  FADD R21, -R10, R21 ;  /* 0x000000150a157221 */ /* 0x024fe20000000100 */
[----:B---3--:R-:W-:-:S03]  /*0ad0*/  FADD R25, -R0, R25 ;  /* 0x0000001900197221 */ /* 0x008fc60000000100 */
[----:B------:R-:W-:Y:S01]  /*0ae0*/  FMUL R24, R21, R21 ;  /* 0x0000001515187220 */ /* 0x000fe20000400000 */
[----:B----4-:R-:W-:-:S03]  /*0af0*/  FADD R27, -R12, R27 ;  /* 0x0000001b0c1b7221 */ /* 0x010fc60000000100 */
[----:B------:R-:W-:Y:S01]  /*0b00*/  FFMA R24, R25, R25, R24 ;  /* 0x0000001919187223 */ /* 0x000fe20000000018 */
[----:B------:R-:W-:-:S03]  /*0b10*/  FADD R22, -R10, R29 ;  /* 0x0000001d0a167221 */ /* 0x000fc60000000100 */
[----:B------:R-:W-:Y:S01]  /*0b20*/  FFMA R24, R27, R27, R24 ;  /* 0x0000001b1b187223 */ /* 0x000fe20000000018 */
[----:B------:R-:W-:Y:S01]  /*0b30*/  FADD R19, -R0, R19 ;  /* 0x0000001300137221 */ /* 0x000fe20000000100 */
[----:B------:R-:W-:Y:S02]  /*0b40*/  FMUL R26, R22, R22 ;  /* 0x00000016161a7220 */ /* 0x000fe40000400000 */
[----:B------:R-:W-:Y:S01]  /*0b50*/  FADD R24, R24, 9.9999997171806853657e-10 ;  /* 0x3089705f18187421 */ /* 0x000fe20000000000 */
[----:B------:R-:W-:Y:S01]  /*0b60*/  FADD R23, -R12, R23 ;  /* 0x000000170c177221 */ /* 0x000fe20000000100 */
[----:B------:R-:W-:-:S03]  /*0b70*/  FFMA R26, R19, R19, R26 ;  /* 0x00000013131a7223 */ /* 0x000fc6000000001a */
[----:B------:R-:W-:Y:S01]  /*0b80*/  FSETP.GEU.AND P0, PT, |R24|, 1.175494350822287508e-38, PT ;  /* 0x008000001800780b */ /* 0x000fe20003f0e200 */
[----:B------:R-:W-:-:S04]  /*0b90*/  FFMA R26, R23, R23, R26 ;  /* 0x00000017171a7223 */ /* 0x000fc8000000001a */
[----:B------:R-:W-:-:S05]  /*0ba0*/  FADD R26, R26, 9.9999997171806853657e-10 ;  /* 0x3089705f1a1a7421 */ /* 0x000fca0000000000 */
[----:B------:R-:W-:-:S03]  /*0bb0*/  FSETP.GEU.AND P1, PT, |R26|, 1.175494350822287508e-38, PT ;  /* 0x008000001a00780b */ /* 0x000fc60003f2e200 */
[----:B------:R-:W-:-:S04]  /*0bc0*/  @!P0 FMUL R24, R24, 16777216 ;  /* 0x4b80000018188820 */ /* 0x000fc80000400000 */
[----:B------:R-:W1:Y:S06]  /*0bd0*/  MUFU.RSQ R4, R24 ;  /* 0x0000001800047308 */ /* 0x000e6c0000001400 */
[----:B------:R-:W-:-:S04]  /*0be0*/  @!P1 FMUL R26, R26, 16777216 ;  /* 0x4b8000001a1a9820 */ /* 0x000fc80000400000 */
[----:B------:R-:W2:Y:S01]  /*0bf0*/  MUFU.RSQ R28, R26 ;  /* 0x0000001a001c7308 */ /* 0x000ea20000001400 */
[----:B-1----:R-:W-:-:S04]  /*0c00*/  @!P0 FMUL R4, R4, 4096 ;  /* 0x4580000004048820 */ /* 0x002fc80000400000 */
[----:B------:R-:W-:-:S04]  /*0c10*/  FMUL R5, R4, R4 ;  /* 0x0000000404057220 */ /* 0x000fc80000400000 */
[----:B------:R-:W-:Y:S01]  /*0c20*/  FMUL R5, R4, R5 ;  /* 0x0000000504057220 */ /* 0x000fe20000400000 */
[----:B--2---:R-:W-:-:S03]  /*0c30*/  @!P1 FMUL R28, R28, 4096 ;  /* 0x458000001c1c9820 */ /* 0x004fc60000400000 */
[-C--:B------:R-:W-:Y:S01]  /*0c40*/  FFMA R20, R25, R5.reuse, R20 ;  /* 0x0000000519147223 */ /* 0x080fe20000000014 */
[-C--:B------:R-:W-:Y:S01]  /*0c50*/  FFMA R21, R21, R5.reuse, R16 ;  /* 0x0000000515157223 */ /* 0x080fe20000000010 */
[----:B------:R-:W-:Y:S01]  /*0c60*/  FFMA R18, R27, R5, R18 ;  /* 0x000000051b127223 */ /* 0x000fe20000000012 */
[----:B------:R-:W-:-:S04]  /*0c70*/  FMUL R25, R28, R28 ;  /* 0x0000001c1c197220 */ /* 0x000fc80000400000 */
[----:B------:R-:W-:-:S04]  /*0c80*/  FMUL R25, R28, R25 ;  /* 0x000000191c197220 */ /* 0x000fc80000400000 */
[-C--:B------:R-:W-:Y:S01]  /*0c90*/  FFMA R20, R19, R25.reuse, R20 ;  /* 0x0000001913147223 */ /* 0x080fe20000000014 */
[-C--:B------:R-:W-:Y:S01]  /*0ca0*/  FFMA R16, R22, R25.reuse, R21 ;  /* 0x0000001916107223 */ /* 0x080fe20000000015 */
[----:B------:R-:W-:-:S07]  /*0cb0*/  FFMA R18, R23, R25, R18 ;  /* 0x0000001917127223 */ /* 0x000fce0000000012 */
.L_x_12:
[----:B------:R-:W-:Y:S05]  /*0cc0*/  @!P2 BRA `(.L_x_11) ;  /* 0x000000000054a947 */ /* 0x000fea0003800000 */
[----:B------:R-:W1:Y:S02]  /*0cd0*/  LDC.64 R4, c[0x0][0x380] ;  /* 0x0000e000ff047b82 */ /* 0x000e640000000a00 */
[----:B-1----:R-:W-:-:S05]  /*0ce0*/  IMAD.WIDE.U32 R4, R17, 0x20, R4 ;  /* 0x0000002011047825 */ /* 0x002fca00078e0004 */
[----:B------:R-:W2:Y:S04]  /*0cf0*/  LDG.E R19, desc[UR10][R4.64+0x4] ;  /* 0x0000040a04137981 */ /* 0x000ea8000c1e1900 */
[----:B------:R-:W3:Y:S04]  /*0d00*/  LDG.E R17, desc[UR10][R4.64] ;  /* 0x0000000a04117981 */ /* 0x000ee8000c1e1900 */
[----:B------:R-:W4:Y:S01]  /*0d10*/  LDG.E R21, desc[UR10][R4.64+0x8] ;  /* 0x0000080a04157981 */ /* 0x000f22000c1e1900 */
[----:B--2--5:R-:W-:Y:S01]  /*0d20*/  FADD R19, -R10, R19 ;  /* 0x000000130a137221 */ /* 0x024fe20000000100 */
        /* <DEDUP_REMOVED lines=14> */
[----:B------:R-:W-:-:S07]  /*0e10*/  FFMA R18, R21, R4, R18 ;  /* 0x0000000415127223 */ /* 0x000fce0000000012 */
.L_x_11:
[----:B------:R-:W1:Y:S01]  /*0e20*/  LDCU UR7, c[0x0][0x388] ;  /* 0x00007100ff0777ac */ /* 0x000e620008000800 */
[----:B------:R-:W-:-:S04]  /*0e30*/  IADD3 R14, PT, PT, R7, R14, RZ ;  /* 0x0000000e070e7210 */ /* 0x000fc80007ffe0ff */
[----:B------:R-:W-:Y:S01]  /*0e40*/  ISETP.GE.AND P0, PT, R14, R9, PT ;  /* 0x000000090e00720c */ /* 0x000fe20003f06270 */
[----:B-1---5:R-:W-:Y:S01]  /*0e50*/  FFMA R15, R20, UR7, R15 ;  /* 0x00000007140f7c23 */ /* 0x022fe2000800000f */
[----:B------:R-:W-:Y:S01]  /*0e60*/  FFMA R13, R16, UR7, R13 ;  /* 0x00000007100d7c23 */ /* 0x000fe2000800000d */
[----:B------:R-:W-:-:S10]  /*0e70*/  FFMA R11, R18, UR7, R11 ;  /* 0x00000007120b7c23 */ /* 0x000fd4000800000b */
[----:B------:R-:W-:Y:S05]  /*0e80*/  @!P0 BRA `(.L_x_13) ;  /* 0xfffffff400608947 */ /* 0x000fea000383ffff */
[----:B------:R-:W-:Y:S05]  /*0e90*/  BSYNC.RECONVERGENT B1 ;  /* 0x0000000000017941 */ /* 0x000fea0003800200 */
.L_x_8:
[----:B------:R1:W-:Y:S04]  /*0ea0*/  STG.E desc[UR10][R2.64+0xc], R15 ;  /* 0x00000c0f02007986 */ /* 0x0003e8000c10190a */
[----:B------:R1:W-:Y:S04]  /*0eb0*/  STG.E desc[UR10][R2.64+0x10], R13 ;  /* 0x0000100d02007986 */ /* 0x0003e8000c10190a */
[----:B------:R1:W-:Y:S02]  /*0ec0*/  STG.E desc[UR10][R2.64+0x14], R11 ;  /* 0x0000140b02007986 */ /* 0x0003e4000c10190a */
.L_x_7:
[----:B0-----:R-:W-:Y:S05]  /*0ed0*/  BSYNC.RECONVERGENT B0 ;  /* 0x0000000000007941 */ /* 0x001fea0003800200 */
.L_x_6:
[----:B------:R-:W-:-:S04]  /*0ee0*/  IADD3 R8, PT, PT, R7, R8, RZ ;  /* 0x0000000807087210 */ /* 0x000fc80007ffe0ff */
[----:B------:R-:W-:-:S13]  /*0ef0*/  ISETP.GE.AND P0, PT, R8, R9, PT ;  /* 0x000000090800720c */ /* 0x000fda0003f06270 */
[----:B------:R-:W-:Y:S05]  /*0f00*/  @!P0 BRA `(.L_x_14) ;  /* 0xfffffff400048947 */ /* 0x000fea000383ffff */
[----:B------:R-:W-:Y:S05]  /*0f10*/  EXIT ;  /* 0x000000000000794d */ /* 0x000fea0003800000 */
.L_x_15:
[----:B------:R-:W-:-:S00]  /*0f20*/  BRA `(.L_x_15) ;  /* 0xfffffffc00fc7947 */ /* 0x000fc0000383ffff */
[----:B------:R-:W-:-:S00]  /*0f30*/  NOP ;  /* 0x0000000000007918 */ /* 0x000fc00000000000 */
        /* <DEDUP_REMOVED lines=12> */
.L_x_16:


//--------------------- .nv.shared.reserved.0     --------------------------
	.section	.nv.shared.reserved.0,"aw",@nobits
	.weak		__nv_reservedSMEM_offset_0_alias
	.size		__nv_reservedSMEM_offset_0_alias, 0, 64
	.other		__nv_reservedSMEM_offset_0_alias,@"STO_CUDA_RESERVED_SHARED STV_DEFAULT"
__nv_reservedSMEM_offset_0_alias:
	.zero		0
	.zero		64


//--------------------- .nv.constant0._Z9bodyForceP4Bodyfi --------------------------
	.section	.nv.constant0._Z9bodyForceP4Bodyfi,"a",@progbits
	.sectionflags	@""
	.align	4
.nv.constant0._Z9bodyForceP4Bodyfi:
	.zero		912


//--------------------- SYMBOLS --------------------------

	.type		.nv.reservedSmem.offset0,@object
	.size		.nv.reservedSmem.offset0,0x4
